	.headerflags	@"EF_CUDA_TEXMODE_UNIFIED EF_CUDA_64BIT_ADDRESS EF_CUDA_SM89 EF_CUDA_VIRTUAL_SM(EF_CUDA_SM89)"
	.elftype	@"ET_EXEC"


//--------------------- .nv.info                  --------------------------
	.section	.nv.info,"",@"SHT_CUDA_INFO"
	.align	4


	//----- nvinfo : EIATTR_REGCOUNT
	.align		4
        /*0000*/ 	.byte	0x04, 0x2f
        /*0002*/ 	.short	(.L_1 - .L_0)
	.align		4
.L_0:
        /*0004*/ 	.word	index@(triton_per_fused_add_expand_mul_neg_pow_select_sum_unsqueeze_35)
        /*0008*/ 	.word	0x00000013


	//----- nvinfo : EIATTR_FRAME_SIZE
	.align		4
.L_1:
        /*000c*/ 	.byte	0x04, 0x11
        /*000e*/ 	.short	(.L_3 - .L_2)
	.align		4
.L_2:
        /*0010*/ 	.word	index@(triton_per_fused_add_expand_mul_neg_pow_select_sum_unsqueeze_35)
        /*0014*/ 	.word	0x00000000


	//----- nvinfo : EIATTR_MIN_STACK_SIZE
	.align		4
.L_3:
        /*0018*/ 	.byte	0x04, 0x12
        /*001a*/ 	.short	(.L_5 - .L_4)
	.align		4
.L_4:
        /*001c*/ 	.word	index@(triton_per_fused_add_expand_mul_neg_pow_select_sum_unsqueeze_35)
        /*0020*/ 	.word	0x00000000
.L_5:


//--------------------- .nv.info.triton_per_fused_add_expand_mul_neg_pow_select_sum_unsqueeze_35 --------------------------
	.section	.nv.info.triton_per_fused_add_expand_mul_neg_pow_select_sum_unsqueeze_35,"",@"SHT_CUDA_INFO"
	.sectionflags	@""
	.align	4


	//----- nvinfo : EIATTR_CUDA_API_VERSION
	.align		4
        /*0000*/ 	.byte	0x04, 0x37
        /*0002*/ 	.short	(.L_7 - .L_6)
.L_6:
        /*0004*/ 	.word	0x00000080


	//----- nvinfo : EIATTR_PARAM_CBANK
	.align		4
.L_7:
        /*0008*/ 	.byte	0x04, 0x0a
        /*000a*/ 	.short	(.L_9 - .L_8)
	.align		4
.L_8:
        /*000c*/ 	.word	index@(.nv.constant0.triton_per_fused_add_expand_mul_neg_pow_select_sum_unsqueeze_35)
        /*0010*/ 	.short	0x0160
        /*0012*/ 	.short	0x0030


	//----- nvinfo : EIATTR_CBANK_PARAM_SIZE
	.align		4
.L_9:
        /*0014*/ 	.byte	0x03, 0x19
        /*0016*/ 	.short	0x0030


	//----- nvinfo : EIATTR_KPARAM_INFO
	.align		4
        /*0018*/ 	.byte	0x04, 0x17
        /*001a*/ 	.short	(.L_11 - .L_10)
.L_10:
        /*001c*/ 	.word	0x00000000
        /*0020*/ 	.short	0x0005
        /*0022*/ 	.short	0x0028
        /*0024*/ 	.byte	0x00, 0xf4, 0x21, 0x00


	//----- nvinfo : EIATTR_KPARAM_INFO
	.align		4
.L_11:
        /*0028*/ 	.byte	0x04, 0x17
        /*002a*/ 	.short	(.L_13 - .L_12)
.L_12:
        /*002c*/ 	.word	0x00000000
        /*0030*/ 	.short	0x0004
        /*0032*/ 	.short	0x0020
        /*0034*/ 	.byte	0x00, 0xf0, 0x11, 0x00


	//----- nvinfo : EIATTR_KPARAM_INFO
	.align		4
.L_13:
        /*0038*/ 	.byte	0x04, 0x17
        /*003a*/ 	.short	(.L_15 - .L_14)
.L_14:
        /*003c*/ 	.word	0x00000000
        /*0040*/ 	.short	0x0003
        /*0042*/ 	.short	0x0018
        /*0044*/ 	.byte	0x00, 0xf4, 0x21, 0x00


	//----- nvinfo : EIATTR_KPARAM_INFO
	.align		4
.L_15:
        /*0048*/ 	.byte	0x04, 0x17
        /*004a*/ 	.short	(.L_17 - .L_16)
.L_16:
        /*004c*/ 	.word	0x00000000
        /*0050*/ 	.short	0x0002
        /*0052*/ 	.short	0x0010
        /*0054*/ 	.byte	0x00, 0xf4, 0x21, 0x00


	//----- nvinfo : EIATTR_KPARAM_INFO
	.align		4
.L_17:
        /*0058*/ 	.byte	0x04, 0x17
        /*005a*/ 	.short	(.L_19 - .L_18)
.L_18:
        /*005c*/ 	.word	0x00000000
        /*0060*/ 	.short	0x0001
        /*0062*/ 	.short	0x0008
        /*0064*/ 	.byte	0x00, 0xf4, 0x21, 0x00


	//----- nvinfo : EIATTR_KPARAM_INFO
	.align		4
.L_19:
        /*0068*/ 	.byte	0x04, 0x17
        /*006a*/ 	.short	(.L_21 - .L_20)
.L_20:
        /*006c*/ 	.word	0x00000000
        /*0070*/ 	.short	0x0000
        /*0072*/ 	.short	0x0000
        /*0074*/ 	.byte	0x00, 0xf4, 0x21, 0x00


	//----- nvinfo : EIATTR_MAXREG_COUNT
	.align		4
.L_21:
        /*0078*/ 	.byte	0x03, 0x1b
        /*007a*/ 	.short	0x00ff


	//----- nvinfo : EIATTR_COOP_GROUP_MASK_REGIDS
	.align		4
        /*007c*/ 	.byte	0x04, 0x29
        /*007e*/ 	.short	(.L_23 - .L_22)


	//   ....[0]....
.L_22:
        /*0080*/ 	.word	0xffffffff


	//   ....[1]....
        /*0084*/ 	.word	0xffffffff


	//   ....[2]....
        /*0088*/ 	.word	0xffffffff


	//   ....[3]....
        /*008c*/ 	.word	0xffffffff


	//   ....[4]....
        /*0090*/ 	.word	0xffffffff


	//   ....[5]....
        /*0094*/ 	.word	0xffffffff


	//----- nvinfo : EIATTR_COOP_GROUP_INSTR_OFFSETS
	.align		4
.L_23:
        /*0098*/ 	.byte	0x04, 0x28
        /*009a*/ 	.short	(.L_25 - .L_24)


	//   ....[0]....
.L_24:
        /*009c*/ 	.word	0x00000110


	//   ....[1]....
        /*00a0*/ 	.word	0x00000130


	//   ....[2]....
        /*00a4*/ 	.word	0x00000150


	//   ....[3]....
        /*00a8*/ 	.word	0x00000170


	//   ....[4]....
        /*00ac*/ 	.word	0x00000190


	//   ....[5]....
        /*00b0*/ 	.word	0x00000230


	//----- nvinfo : EIATTR_EXIT_INSTR_OFFSETS
	.align		4
.L_25:
        /*00b4*/ 	.byte	0x04, 0x1c
        /*00b6*/ 	.short	(.L_27 - .L_26)


	//   ....[0]....
.L_26:
        /*00b8*/ 	.word	0x00000300


	//----- nvinfo : EIATTR_REQNTID
	.align		4
.L_27:
        /*00bc*/ 	.byte	0x04, 0x10
        /*00be*/ 	.short	(.L_29 - .L_28)
.L_28:
        /*00c0*/ 	.word	0x00000040
        /*00c4*/ 	.word	0x00000001
        /*00c8*/ 	.word	0x00000001
.L_29:


//--------------------- .nv.callgraph             --------------------------
	.section	.nv.callgraph,"",@"SHT_CUDA_CALLGRAPH"
	.align	4
	.sectionentsize	8
	.align		4
        /*0000*/ 	.word	0x00000000
	.align		4
        /*0004*/ 	.word	0xffffffff
	.align		4
        /*0008*/ 	.word	0x00000000
	.align		4
        /*000c*/ 	.word	0xfffffffe
	.align		4
        /*0010*/ 	.word	0x00000000
	.align		4
        /*0014*/ 	.word	0xfffffffd
	.align		4
        /*0018*/ 	.word	0x00000000
	.align		4
        /*001c*/ 	.word	0xfffffffc


//--------------------- .nv.rel.action            --------------------------
	.section	.nv.rel.action,"",@"SHT_CUDA_RELOCINFO"
	.align	8
	.sectionentsize	8
        /*0000*/ 	.byte	0x73, 0x00, 0x00, 0x00, 0x00, 0x00, 0x00, 0x00, 0x00, 0x00, 0x00, 0x11, 0x25, 0x00, 0x05, 0x36


//--------------------- .nv.constant0.triton_per_fused_add_expand_mul_neg_pow_select_sum_unsqueeze_35 --------------------------
	.section	.nv.constant0.triton_per_fused_add_expand_mul_neg_pow_select_sum_unsqueeze_35,"a",@progbits
	.sectionflags	@""
	.align	4
.nv.constant0.triton_per_fused_add_expand_mul_neg_pow_select_sum_unsqueeze_35:
	.zero		400


//--------------------- .text.triton_per_fused_add_expand_mul_neg_pow_select_sum_unsqueeze_35 --------------------------
	.section	.text.triton_per_fused_add_expand_mul_neg_pow_select_sum_unsqueeze_35,"ax",@progbits
	.sectionflags	@"SHF_BARRIERS=1"
	.sectioninfo	@"SHI_REGISTERS=19"
	.align	128
        .global         triton_per_fused_add_expand_mul_neg_pow_select_sum_unsqueeze_35
        .type           triton_per_fused_add_expand_mul_neg_pow_select_sum_unsqueeze_35,@function
        .size           triton_per_fused_add_expand_mul_neg_pow_select_sum_unsqueeze_35,(.L_x_1 - triton_per_fused_add_expand_mul_neg_pow_select_sum_unsqueeze_35)
        .other          triton_per_fused_add_expand_mul_neg_pow_select_sum_unsqueeze_35,@"STO_CUDA_ENTRY STV_DEFAULT"
triton_per_fused_add_expand_mul_neg_pow_select_sum_unsqueeze_35:
.text.triton_per_fused_add_expand_mul_neg_pow_select_sum_unsqueeze_35:
[----:B------:R-:W-:Y:S02]  /*0000*/  MOV R1, c[0x0][0x28] ;  /* 0x00000a0000017a02 */ /* 0x000fe40000000f00 */
[----:B------:R-:W0:Y:S01]  /*0010*/  S2R R16, SR_TID.X ;  /* 0x0000000000107919 */ /* 0x000e220000002100 */
[----:B------:R-:W-:Y:S01]  /*0020*/  MOV R3, 0x4 ;  /* 0x0000000400037802 */ /* 0x000fe20000000f00 */
[----:B------:R-:W-:Y:S01]  /*0030*/  ULDC.64 UR4, c[0x0][0x118] ;  /* 0x0000460000047ab9 */ /* 0x000fe20000000a00 */
[----:B0-----:R-:W-:-:S05]  /*0040*/  LOP3.LUT R2, R16, 0x3f, RZ, 0xc0, !PT ;  /* 0x0000003f10027812 */ /* 0x001fca00078ec0ff */
[----:B------:R-:W-:-:S04]  /*0050*/  IMAD.WIDE.U32 R4, R2, R3, c[0x0][0x168] ;  /* 0x00005a0002047625 */ /* 0x000fc800078e0003 */
[CC--:B------:R-:W-:Y:S02]  /*0060*/  IMAD.WIDE.U32 R6, R2.reuse, R3.reuse, c[0x0][0x170] ;  /* 0x00005c0002067625 */ /* 0x0c0fe400078e0003 */
[----:B------:R-:W2:Y:S04]  /*0070*/  LDG.E R4, [R4.64] ;  /* 0x0000000404047981 */ /* 0x000ea8000c1e1900 */
[----:B------:R-:W2:Y:S01]  /*0080*/  LDG.E R7, [R6.64+0xb00] ;  /* 0x000b000406077981 */ /* 0x000ea2000c1e1900 */
[----:B------:R-:W-:Y:S01]  /*0090*/  MOV R8, c[0x0][0x178] ;  /* 0x00005e0000087a02 */ /* 0x000fe20000000f00 */
[----:B------:R-:W-:Y:S01]  /*00a0*/  IMAD.WIDE.U32 R2, R2, R3, c[0x0][0x160] ;  /* 0x0000580002027625 */ /* 0x000fe200078e0003 */
[----:B------:R-:W-:-:S04]  /*00b0*/  MOV R9, c[0x0][0x17c] ;  /* 0x00005f0000097a02 */ /* 0x000fc80000000f00 */
[----:B------:R-:W3:Y:S04]  /*00c0*/  LDG.E R11, [R2.64] ;  /* 0x00000004020b7981 */ /* 0x000ee8000c1e1900 */
[----:B------:R0:W4:Y:S01]  /*00d0*/  LDG.E R8, [R8.64] ;  /* 0x0000000408087981 */ /* 0x000122000c1e1900 */
[C---:B------:R-:W-:Y:S02]  /*00e0*/  LOP3.LUT P0, RZ, R16.reuse, 0x1f, RZ, 0xc0, !PT ;  /* 0x0000001f10ff7812 */ /* 0x040fe4000780c0ff */
[----:B------:R-:W-:Y:S01]  /*00f0*/  ISETP.GE.AND P1, PT, R16, 0x2, PT ;  /* 0x000000021000780c */ /* 0x000fe20003f26270 */
[----:B--2---:R-:W-:-:S05]  /*0100*/  FMUL R0, R4, R7 ;  /* 0x0000000704007220 */ /* 0x004fca0000400000 */
[----:B------:R-:W1:Y:S02]  /*0110*/  SHFL.BFLY PT, R13, R0, 0x10, 0x1f ;  /* 0x0e001f00000d7f89 */ /* 0x000e6400000e0000 */
[----:B-1----:R-:W-:-:S05]  /*0120*/  FFMA R13, R4, R7, R13 ;  /* 0x00000007040d7223 */ /* 0x002fca000000000d */
[----:B------:R-:W1:Y:S02]  /*0130*/  SHFL.BFLY PT, R10, R13, 0x8, 0x1f ;  /* 0x0d001f000d0a7f89 */ /* 0x000e6400000e0000 */
[----:B-1----:R-:W-:-:S05]  /*0140*/  FADD R10, R13, R10 ;  /* 0x0000000a0d0a7221 */ /* 0x002fca0000000000 */
[----:B------:R-:W1:Y:S02]  /*0150*/  SHFL.BFLY PT, R5, R10, 0x4, 0x1f ;  /* 0x0c801f000a057f89 */ /* 0x000e6400000e0000 */
[----:B-1----:R-:W-:-:S05]  /*0160*/  FADD R5, R10, R5 ;  /* 0x000000050a057221 */ /* 0x002fca0000000000 */
[----:B------:R-:W1:Y:S02]  /*0170*/  SHFL.BFLY PT, R6, R5, 0x2, 0x1f ;  /* 0x0c401f0005067f89 */ /* 0x000e6400000e0000 */
[----:B-1----:R-:W-:-:S05]  /*0180*/  FADD R6, R5, R6 ;  /* 0x0000000605067221 */ /* 0x002fca0000000000 */
[----:B0-----:R-:W0:Y:S01]  /*0190*/  SHFL.BFLY PT, R9, R6, 0x1, 0x1f ;  /* 0x0c201f0006097f89 */ /* 0x001e2200000e0000 */
[----:B------:R-:W-:-:S04]  /*01a0*/  SHF.R.U32.HI R0, RZ, 0x3, R16 ;  /* 0x00000003ff007819 */ /* 0x000fc80000011610 */
[----:B------:R-:W-:Y:S01]  /*01b0*/  LOP3.LUT R12, R0, 0x4, RZ, 0xc0, !PT ;  /* 0x00000004000c7812 */ /* 0x000fe200078ec0ff */
[----:B0-----:R-:W-:-:S05]  /*01c0*/  FADD R9, R6, R9 ;  /* 0x0000000906097221 */ /* 0x001fca0000000000 */
[----:B------:R-:W-:Y:S04]  /*01d0*/  @!P0 STS [R12], R9 ;  /* 0x000000090c008388 */ /* 0x000fe80000000800 */
[----:B------:R-:W-:Y:S06]  /*01e0*/  BAR.SYNC.DEFER_BLOCKING 0x0 ;  /* 0x0000000000007b1d */ /* 0x000fec0000010000 */
[----:B------:R-:W0:Y:S01]  /*01f0*/  @!P1 LDS R14, [R16.X4] ;  /* 0x00000000100e9984 */ /* 0x000e220000004800 */
[----:B------:R-:W-:-:S04]  /*0200*/  LOP3.LUT R0, R16, 0x1, RZ, 0xc0, !PT ;  /* 0x0000000110007812 */ /* 0x000fc800078ec0ff */
[----:B------:R-:W-:-:S04]  /*0210*/  ISETP.NE.U32.AND P0, PT, R0, 0x1, PT ;  /* 0x000000010000780c */ /* 0x000fc80003f05070 */
[----:B------:R-:W-:Y:S01]  /*0220*/  ISETP.LT.AND P0, PT, R16, 0x2, P0 ;  /* 0x000000021000780c */ /* 0x000fe20000701270 */
[----:B0-----:R-:W0:Y:S02]  /*0230*/  SHFL.BFLY PT, R5, R14, 0x1, 0x1f ;  /* 0x0c201f000e057f89 */ /* 0x001e2400000e0000 */
[----:B0-----:R-:W-:-:S10]  /*0240*/  FADD R5, R14, R5 ;  /* 0x000000050e057221 */ /* 0x001fd40000000000 */
[----:B------:R-:W-:Y:S04]  /*0250*/  @P0 STS [R16.X4], R5 ;  /* 0x0000000510000388 */ /* 0x000fe80000004800 */
[----:B------:R-:W-:Y:S06]  /*0260*/  BAR.SYNC.DEFER_BLOCKING 0x0 ;  /* 0x0000000000007b1d */ /* 0x000fec0000010000 */
[----:B------:R-:W0:Y:S01]  /*0270*/  LDS R0, [RZ] ;  /* 0x00000000ff007984 */ /* 0x000e220000000800 */
[C---:B----4-:R-:W-:Y:S01]  /*0280*/  FADD R6, R8.reuse, R8 ;  /* 0x0000000808067221 */ /* 0x050fe20000000000 */
[----:B------:R-:W-:Y:S01]  /*0290*/  FMUL R9, R8, R8 ;  /* 0x0000000808097220 */ /* 0x000fe20000400000 */
[----:B------:R-:W-:-:S02]  /*02a0*/  FADD R7, R7, R7 ;  /* 0x0000000707077221 */ /* 0x000fc40000000000 */
[----:B---3--:R-:W-:Y:S01]  /*02b0*/  FFMA R6, R4, R6, R11 ;  /* 0x0000000604067223 */ /* 0x008fe2000000000b */
[----:B0-----:R-:W-:-:S04]  /*02c0*/  FFMA R0, R0, -2, RZ ;  /* 0xc000000000007823 */ /* 0x001fc800000000ff */
[----:B------:R-:W-:-:S04]  /*02d0*/  FMUL R9, R0, R9 ;  /* 0x0000000900097220 */ /* 0x000fc80000400000 */
[----:B------:R-:W-:-:S05]  /*02e0*/  FFMA R7, R9, R7, R6 ;  /* 0x0000000709077223 */ /* 0x000fca0000000006 */
[----:B------:R-:W-:Y:S01]  /*02f0*/  STG.E [R2.64], R7 ;  /* 0x0000000702007986 */ /* 0x000fe2000c101904 */
[----:B------:R-:W-:Y:S05]  /*0300*/  EXIT ;  /* 0x000000000000794d */ /* 0x000fea0003800000 */
.L_x_0:
[----:B------:R-:W-:-:S00]  /*0310*/  BRA `(.L_x_0) ;  /* 0xfffffff000007947 */ /* 0x000fc0000383ffff */
[----:B------:R-:W-:-:S00]  /*0320*/  NOP ;  /* 0x0000000000007918 */ /* 0x000fc00000000000 */
        /* <DEDUP_REMOVED lines=13> */
.L_x_1:


//--------------------- .nv.shared.triton_per_fused_add_expand_mul_neg_pow_select_sum_unsqueeze_35 --------------------------
	.section	.nv.shared.triton_per_fused_add_expand_mul_neg_pow_select_sum_unsqueeze_35,"aw",@nobits
	.sectionflags	@""
	.align	16
